//
// Generated by NVIDIA NVVM Compiler
//
// Compiler Build ID: CL-36424714
// Cuda compilation tools, release 13.0, V13.0.88
// Based on NVVM 20.0.0
//

.version 9.0
.target sm_100
.address_size 64

	// .globl	_Z12matmul_unoptPfS_S_m

.visible .entry _Z12matmul_unoptPfS_S_m(
	.param .u64 .ptr .align 1 _Z12matmul_unoptPfS_S_m_param_0,
	.param .u64 .ptr .align 1 _Z12matmul_unoptPfS_S_m_param_1,
	.param .u64 .ptr .align 1 _Z12matmul_unoptPfS_S_m_param_2,
	.param .u64 _Z12matmul_unoptPfS_S_m_param_3
)
{
	.reg .pred 	%p<10>;
	.reg .b32 	%r<11>;
	.reg .b32 	%f<56>;
	.reg .b64 	%rd<104>;

	ld.param.u64 	%rd27, [_Z12matmul_unoptPfS_S_m_param_0];
	ld.param.u64 	%rd28, [_Z12matmul_unoptPfS_S_m_param_1];
	ld.param.u64 	%rd25, [_Z12matmul_unoptPfS_S_m_param_2];
	ld.param.u64 	%rd29, [_Z12matmul_unoptPfS_S_m_param_3];
	cvta.to.global.u64 	%rd1, %rd28;
	cvta.to.global.u64 	%rd2, %rd27;
	mov.u32 	%r1, %ntid.x;
	mov.u32 	%r2, %ctaid.x;
	mov.u32 	%r3, %tid.x;
	mad.lo.s32 	%r4, %r1, %r2, %r3;
	mov.u32 	%r5, %ntid.y;
	mov.u32 	%r6, %ctaid.y;
	mov.u32 	%r7, %tid.y;
	mad.lo.s32 	%r8, %r5, %r6, %r7;
	cvt.s64.s32 	%rd3, %r4;
	cvt.u64.u32 	%rd4, %r8;
	max.u64 	%rd30, %rd3, %rd4;
	setp.ge.u64 	%p1, %rd30, %rd29;
	@%p1 bra 	$L__BB0_12;
	cvta.to.global.u64 	%rd32, %rd25;
	mul.lo.s64 	%rd5, %rd29, %rd4;
	add.s64 	%rd33, %rd5, %rd3;
	shl.b64 	%rd34, %rd33, 2;
	add.s64 	%rd6, %rd32, %rd34;
	mov.b32 	%r10, 0;
	st.global.u32 	[%rd6], %r10;
	and.b64  	%rd7, %rd29, 7;
	setp.lt.u64 	%p2, %rd29, 8;
	mov.b64 	%rd102, 0;
	mov.f32 	%f53, 0f00000000;
	@%p2 bra 	$L__BB0_4;
	and.b64  	%rd102, %rd29, -8;
	shl.b64 	%rd35, %rd3, 2;
	add.s64 	%rd99, %rd1, %rd35;
	shl.b64 	%rd10, %rd29, 5;
	shl.b64 	%rd36, %rd5, 2;
	add.s64 	%rd37, %rd36, %rd2;
	add.s64 	%rd98, %rd37, 16;
	shl.b64 	%rd12, %rd29, 2;
	mov.f32 	%f53, 0f00000000;
	mov.u64 	%rd100, %rd102;
$L__BB0_3:
	.pragma "nounroll";
	ld.global.f32 	%f10, [%rd98+-16];
	ld.global.f32 	%f11, [%rd99];
	fma.rn.f32 	%f12, %f10, %f11, %f53;
	st.global.f32 	[%rd6], %f12;
	ld.global.f32 	%f13, [%rd98+-12];
	add.s64 	%rd38, %rd99, %rd12;
	ld.global.f32 	%f14, [%rd38];
	fma.rn.f32 	%f15, %f13, %f14, %f12;
	st.global.f32 	[%rd6], %f15;
	ld.global.f32 	%f16, [%rd98+-8];
	add.s64 	%rd39, %rd38, %rd12;
	ld.global.f32 	%f17, [%rd39];
	fma.rn.f32 	%f18, %f16, %f17, %f15;
	st.global.f32 	[%rd6], %f18;
	ld.global.f32 	%f19, [%rd98+-4];
	add.s64 	%rd40, %rd39, %rd12;
	ld.global.f32 	%f20, [%rd40];
	fma.rn.f32 	%f21, %f19, %f20, %f18;
	st.global.f32 	[%rd6], %f21;
	ld.global.f32 	%f22, [%rd98];
	add.s64 	%rd41, %rd40, %rd12;
	ld.global.f32 	%f23, [%rd41];
	fma.rn.f32 	%f24, %f22, %f23, %f21;
	st.global.f32 	[%rd6], %f24;
	ld.global.f32 	%f25, [%rd98+4];
	add.s64 	%rd42, %rd41, %rd12;
	ld.global.f32 	%f26, [%rd42];
	fma.rn.f32 	%f27, %f25, %f26, %f24;
	st.global.f32 	[%rd6], %f27;
	ld.global.f32 	%f28, [%rd98+8];
	add.s64 	%rd43, %rd42, %rd12;
	ld.global.f32 	%f29, [%rd43];
	fma.rn.f32 	%f30, %f28, %f29, %f27;
	st.global.f32 	[%rd6], %f30;
	ld.global.f32 	%f31, [%rd98+12];
	add.s64 	%rd44, %rd43, %rd12;
	ld.global.f32 	%f32, [%rd44];
	fma.rn.f32 	%f53, %f31, %f32, %f30;
	st.global.f32 	[%rd6], %f53;
	add.s64 	%rd100, %rd100, -8;
	add.s64 	%rd99, %rd99, %rd10;
	add.s64 	%rd98, %rd98, 32;
	setp.ne.s64 	%p3, %rd100, 0;
	@%p3 bra 	$L__BB0_3;
$L__BB0_4:
	setp.eq.s64 	%p4, %rd7, 0;
	@%p4 bra 	$L__BB0_12;
	and.b64  	%rd20, %rd29, 3;
	setp.lt.u64 	%p5, %rd7, 4;
	@%p5 bra 	$L__BB0_7;
	add.s64 	%rd45, %rd102, %rd5;
	shl.b64 	%rd46, %rd45, 2;
	add.s64 	%rd47, %rd2, %rd46;
	ld.global.f32 	%f33, [%rd47];
	mad.lo.s64 	%rd48, %rd102, %rd29, %rd3;
	shl.b64 	%rd49, %rd48, 2;
	add.s64 	%rd50, %rd1, %rd49;
	ld.global.f32 	%f34, [%rd50];
	fma.rn.f32 	%f35, %f33, %f34, %f53;
	st.global.f32 	[%rd6], %f35;
	add.s64 	%rd51, %rd102, 1;
	and.b64  	%rd52, %rd51, 4294967295;
	add.s64 	%rd53, %rd52, %rd5;
	shl.b64 	%rd54, %rd53, 2;
	add.s64 	%rd55, %rd2, %rd54;
	ld.global.f32 	%f36, [%rd55];
	mad.lo.s64 	%rd56, %rd52, %rd29, %rd3;
	shl.b64 	%rd57, %rd56, 2;
	add.s64 	%rd58, %rd1, %rd57;
	ld.global.f32 	%f37, [%rd58];
	fma.rn.f32 	%f38, %f36, %f37, %f35;
	st.global.f32 	[%rd6], %f38;
	add.s64 	%rd59, %rd102, 2;
	and.b64  	%rd60, %rd59, 4294967295;
	add.s64 	%rd61, %rd60, %rd5;
	shl.b64 	%rd62, %rd61, 2;
	add.s64 	%rd63, %rd2, %rd62;
	ld.global.f32 	%f39, [%rd63];
	mad.lo.s64 	%rd64, %rd60, %rd29, %rd3;
	shl.b64 	%rd65, %rd64, 2;
	add.s64 	%rd66, %rd1, %rd65;
	ld.global.f32 	%f40, [%rd66];
	fma.rn.f32 	%f41, %f39, %f40, %f38;
	st.global.f32 	[%rd6], %f41;
	add.s64 	%rd67, %rd102, 3;
	and.b64  	%rd68, %rd67, 4294967295;
	add.s64 	%rd69, %rd68, %rd5;
	shl.b64 	%rd70, %rd69, 2;
	add.s64 	%rd71, %rd2, %rd70;
	ld.global.f32 	%f42, [%rd71];
	mad.lo.s64 	%rd72, %rd68, %rd29, %rd3;
	shl.b64 	%rd73, %rd72, 2;
	add.s64 	%rd74, %rd1, %rd73;
	ld.global.f32 	%f43, [%rd74];
	fma.rn.f32 	%f53, %f42, %f43, %f41;
	st.global.f32 	[%rd6], %f53;
	add.s64 	%rd75, %rd102, 4;
	and.b64  	%rd102, %rd75, 4294967295;
$L__BB0_7:
	setp.eq.s64 	%p6, %rd20, 0;
	@%p6 bra 	$L__BB0_12;
	setp.eq.s64 	%p7, %rd20, 1;
	@%p7 bra 	$L__BB0_10;
	add.s64 	%rd76, %rd102, %rd5;
	shl.b64 	%rd77, %rd76, 2;
	add.s64 	%rd78, %rd2, %rd77;
	ld.global.f32 	%f44, [%rd78];
	mad.lo.s64 	%rd79, %rd102, %rd29, %rd3;
	shl.b64 	%rd80, %rd79, 2;
	add.s64 	%rd81, %rd1, %rd80;
	ld.global.f32 	%f45, [%rd81];
	fma.rn.f32 	%f46, %f44, %f45, %f53;
	st.global.f32 	[%rd6], %f46;
	add.s64 	%rd82, %rd102, 1;
	and.b64  	%rd83, %rd82, 4294967295;
	add.s64 	%rd84, %rd83, %rd5;
	shl.b64 	%rd85, %rd84, 2;
	add.s64 	%rd86, %rd2, %rd85;
	ld.global.f32 	%f47, [%rd86];
	mad.lo.s64 	%rd87, %rd83, %rd29, %rd3;
	shl.b64 	%rd88, %rd87, 2;
	add.s64 	%rd89, %rd1, %rd88;
	ld.global.f32 	%f48, [%rd89];
	fma.rn.f32 	%f53, %f47, %f48, %f46;
	st.global.f32 	[%rd6], %f53;
	add.s64 	%rd90, %rd102, 2;
	and.b64  	%rd102, %rd90, 4294967295;
$L__BB0_10:
	and.b64  	%rd91, %rd29, 1;
	setp.eq.b64 	%p8, %rd91, 1;
	not.pred 	%p9, %p8;
	@%p9 bra 	$L__BB0_12;
	add.s64 	%rd92, %rd102, %rd5;
	shl.b64 	%rd93, %rd92, 2;
	add.s64 	%rd94, %rd2, %rd93;
	ld.global.f32 	%f49, [%rd94];
	mad.lo.s64 	%rd95, %rd102, %rd29, %rd3;
	shl.b64 	%rd96, %rd95, 2;
	add.s64 	%rd97, %rd1, %rd96;
	ld.global.f32 	%f50, [%rd97];
	fma.rn.f32 	%f51, %f49, %f50, %f53;
	st.global.f32 	[%rd6], %f51;
$L__BB0_12:
	ret;

}


// ===== COMPILED SASS (sm_100) =====

	.target	sm_100

	.elftype	@"ET_EXEC"


//--------------------- .note.nv.tkinfo           --------------------------
	.section	.note.nv.tkinfo,"",@"SHT_NOTE"
	.sectionflags	@"SHF_NOTE_NV_TKINFO"
	.tkinfo
        /*0018*/ 	.word	0x00000002
        /*0030*/ 	.string	""
        /*0030*/ 	.string	"ptxas"
        /*0030*/ 	.string	"Cuda compilation tools, release 13.0, V13.0.88"
        /*0030*/ 	.string	"Build cuda_13.0.r13.0/compiler.36424714_0"
        /*0030*/ 	.string	"-arch sm_100 -m 64 "



//--------------------- .note.nv.cuinfo           --------------------------
	.section	.note.nv.cuinfo,"",@"SHT_NOTE"
	.sectionflags	@"SHF_NOTE_NV_CUINFO"
        /*0018*/ 	.short	0x0002
        /*001a*/ 	.short	0x0064
        /*001c*/ 	.short	0x0082
	.zero		2


//--------------------- .nv.info                  --------------------------
	.section	.nv.info,"",@"SHT_CUDA_INFO"
	.align	4


	//----- nvinfo : EIATTR_REGCOUNT
	.align		4
        /*0000*/ 	.byte	0x04, 0x2f
        /*0002*/ 	.short	(.L_1 - .L_0)
	.align		4
.L_0:
        /*0004*/ 	.word	index@(_Z12matmul_unoptPfS_S_m)
        /*0008*/ 	.word	0x00000020


	//----- nvinfo : EIATTR_FRAME_SIZE
	.align		4
.L_1:
        /*000c*/ 	.byte	0x04, 0x11
        /*000e*/ 	.short	(.L_3 - .L_2)
	.align		4
.L_2:
        /*0010*/ 	.word	index@(_Z12matmul_unoptPfS_S_m)
        /*0014*/ 	.word	0x00000000


	//----- nvinfo : EIATTR_MIN_STACK_SIZE
	.align		4
.L_3:
        /*0018*/ 	.byte	0x04, 0x12
        /*001a*/ 	.short	(.L_5 - .L_4)
	.align		4
.L_4:
        /*001c*/ 	.word	index@(_Z12matmul_unoptPfS_S_m)
        /*0020*/ 	.word	0x00000000
.L_5:


//--------------------- .nv.compat                --------------------------
	.section	.nv.compat,"",@"SHT_CUDA_COMPAT_INFO"
	.align	4
        /*0000*/ 	.byte	0x02, 0x09, 0x00, 0x00, 0x02, 0x02, 0x01, 0x00, 0x02, 0x05, 0x05, 0x00, 0x03, 0x07, 0x01, 0x01
        /*0010*/ 	.byte	0x02, 0x03, 0x00, 0x00, 0x02, 0x06, 0x01, 0x00, 0x04, 0x0b, 0x08, 0x00, 0x09, 0x00, 0x00, 0x00
        /*0020*/ 	.byte	0x00, 0x00, 0x00, 0x00


//--------------------- .nv.info._Z12matmul_unoptPfS_S_m --------------------------
	.section	.nv.info._Z12matmul_unoptPfS_S_m,"",@"SHT_CUDA_INFO"
	.sectionflags	@""
	.align	4


	//----- nvinfo : EIATTR_CUDA_API_VERSION
	.align		4
        /*0000*/ 	.byte	0x04, 0x37
        /*0002*/ 	.short	(.L_7 - .L_6)
.L_6:
        /*0004*/ 	.word	0x00000082


	//----- nvinfo : EIATTR_KPARAM_INFO
	.align		4
.L_7:
        /*0008*/ 	.byte	0x04, 0x17
        /*000a*/ 	.short	(.L_9 - .L_8)
.L_8:
        /*000c*/ 	.word	0x00000000
        /*0010*/ 	.short	0x0003
        /*0012*/ 	.short	0x0018
        /*0014*/ 	.byte	0x00, 0xf0, 0x21, 0x00


	//----- nvinfo : EIATTR_KPARAM_INFO
	.align		4
.L_9:
        /*0018*/ 	.byte	0x04, 0x17
        /*001a*/ 	.short	(.L_11 - .L_10)
.L_10:
        /*001c*/ 	.word	0x00000000
        /*0020*/ 	.short	0x0002
        /*0022*/ 	.short	0x0010
        /*0024*/ 	.byte	0x00, 0xf5, 0x21, 0x00


	//----- nvinfo : EIATTR_KPARAM_INFO
	.align		4
.L_11:
        /*0028*/ 	.byte	0x04, 0x17
        /*002a*/ 	.short	(.L_13 - .L_12)
.L_12:
        /*002c*/ 	.word	0x00000000
        /*0030*/ 	.short	0x0001
        /*0032*/ 	.short	0x0008
        /*0034*/ 	.byte	0x00, 0xf5, 0x21, 0x00


	//----- nvinfo : EIATTR_KPARAM_INFO
	.align		4
.L_13:
        /*0038*/ 	.byte	0x04, 0x17
        /*003a*/ 	.short	(.L_15 - .L_14)
.L_14:
        /*003c*/ 	.word	0x00000000
        /*0040*/ 	.short	0x0000
        /*0042*/ 	.short	0x0000
        /*0044*/ 	.byte	0x00, 0xf5, 0x21, 0x00


	//----- nvinfo : EIATTR_SPARSE_MMA_MASK
	.align		4
.L_15:
        /*0048*/ 	.byte	0x03, 0x50
        /*004a*/ 	.short	0x0000


	//----- nvinfo : EIATTR_MAXREG_COUNT
	.align		4
        /*004c*/ 	.byte	0x03, 0x1b
        /*004e*/ 	.short	0x00ff


	//----- nvinfo : EIATTR_MERCURY_ISA_VERSION
	.align		4
        /*0050*/ 	.byte	0x03, 0x5f
        /*0052*/ 	.short	0x0101


	//----- nvinfo : EIATTR_VRC_CTA_INIT_COUNT
	.align		4
        /*0054*/ 	.byte	0x02, 0x4a
	.zero		1
	.zero		1


	//----- nvinfo : EIATTR_EXIT_INSTR_OFFSETS
	.align		4
        /*0058*/ 	.byte	0x04, 0x1c
        /*005a*/ 	.short	(.L_17 - .L_16)


	//   ....[0]....
.L_16:
        /*005c*/ 	.word	0x00000110


	//   ....[1]....
        /*0060*/ 	.word	0x000006c0


	//   ....[2]....
        /*0064*/ 	.word	0x00000ab0


	//   ....[3]....
        /*0068*/ 	.word	0x00000d20


	//   ....[4]....
        /*006c*/ 	.word	0x00000e40


	//----- nvinfo : EIATTR_CBANK_PARAM_SIZE
	.align		4
.L_17:
        /*0070*/ 	.byte	0x03, 0x19
        /*0072*/ 	.short	0x0020


	//----- nvinfo : EIATTR_PARAM_CBANK
	.align		4
        /*0074*/ 	.byte	0x04, 0x0a
        /*0076*/ 	.short	(.L_19 - .L_18)
	.align		4
.L_18:
        /*0078*/ 	.word	index@(.nv.constant0._Z12matmul_unoptPfS_S_m)
        /*007c*/ 	.short	0x0380
        /*007e*/ 	.short	0x0020


	//----- nvinfo : EIATTR_SW_WAR
	.align		4
.L_19:
        /*0080*/ 	.byte	0x04, 0x36
        /*0082*/ 	.short	(.L_21 - .L_20)
.L_20:
        /*0084*/ 	.word	0x00000008
.L_21:


//--------------------- .nv.callgraph             --------------------------
	.section	.nv.callgraph,"",@"SHT_CUDA_CALLGRAPH"
	.align	4
	.sectionentsize	8
	.align		4
        /*0000*/ 	.word	0x00000000
	.align		4
        /*0004*/ 	.word	0xffffffff
	.align		4
        /*0008*/ 	.word	0x00000000
	.align		4
        /*000c*/ 	.word	0xfffffffe
	.align		4
        /*0010*/ 	.word	0x00000000
	.align		4
        /*0014*/ 	.word	0xfffffffd
	.align		4
        /*0018*/ 	.word	0x00000000
	.align		4
        /*001c*/ 	.word	0xfffffffc


//--------------------- .text._Z12matmul_unoptPfS_S_m --------------------------
	.section	.text._Z12matmul_unoptPfS_S_m,"ax",@progbits
	.align	128
        .global         _Z12matmul_unoptPfS_S_m
        .type           _Z12matmul_unoptPfS_S_m,@function
        .size           _Z12matmul_unoptPfS_S_m,(.L_x_5 - _Z12matmul_unoptPfS_S_m)
        .other          _Z12matmul_unoptPfS_S_m,@"STO_CUDA_ENTRY STV_DEFAULT"
_Z12matmul_unoptPfS_S_m:
.text._Z12matmul_unoptPfS_S_m:
[----:B------:R-:W-:Y:S01]  /*0000*/  LDC R1, c[0x0][0x37c] ;  /* 0x0000df00ff017b82 */ /* 0x000fe20000000800 */
[----:B------:R-:W0:Y:S01]  /*0010*/  S2R R12, SR_CTAID.X ;  /* 0x00000000000c7919 */ /* 0x000e220000002500 */
[----:B------:R-:W0:Y:S06]  /*0020*/  LDCU UR4, c[0x0][0x360] ;  /* 0x00006c00ff0477ac */ /* 0x000e2c0008000800 */
[----:B------:R-:W1:Y:S01]  /*0030*/  LDC.64 R10, c[0x0][0x398] ;  /* 0x0000e600ff0a7b82 */ /* 0x000e620000000a00 */
[----:B------:R-:W0:Y:S01]  /*0040*/  S2R R13, SR_TID.X ;  /* 0x00000000000d7919 */ /* 0x000e220000002100 */
[----:B------:R-:W2:Y:S01]  /*0050*/  LDCU UR5, c[0x0][0x364] ;  /* 0x00006c80ff0577ac */ /* 0x000ea20008000800 */
[----:B------:R-:W2:Y:S01]  /*0060*/  S2R R3, SR_CTAID.Y ;  /* 0x0000000000037919 */ /* 0x000ea20000002600 */
[----:B------:R-:W2:Y:S01]  /*0070*/  S2R R0, SR_TID.Y ;  /* 0x0000000000007919 */ /* 0x000ea20000002200 */
[----:B0-----:R-:W-:-:S05]  /*0080*/  IMAD R12, R12, UR4, R13 ;  /* 0x000000040c0c7c24 */ /* 0x001fca000f8e020d */
[----:B------:R-:W-:Y:S01]  /*0090*/  SHF.R.S32.HI R13, RZ, 0x1f, R12 ;  /* 0x0000001fff0d7819 */ /* 0x000fe2000001140c */
[----:B--2---:R-:W-:-:S05]  /*00a0*/  IMAD R3, R3, UR5, R0 ;  /* 0x0000000503037c24 */ /* 0x004fca000f8e0200 */
[----:B------:R-:W-:-:S04]  /*00b0*/  ISETP.GT.U32.AND P0, PT, R12, R3, PT ;  /* 0x000000030c00720c */ /* 0x000fc80003f04070 */
[----:B------:R-:W-:-:S04]  /*00c0*/  ISETP.GT.U32.AND.EX P0, PT, R13, RZ, PT, P0 ;  /* 0x000000ff0d00720c */ /* 0x000fc80003f04100 */
[----:B------:R-:W-:Y:S02]  /*00d0*/  SEL R5, R12, R3, P0 ;  /* 0x000000030c057207 */ /* 0x000fe40000000000 */
[----:B------:R-:W-:Y:S02]  /*00e0*/  SEL R0, R13, RZ, P0 ;  /* 0x000000ff0d007207 */ /* 0x000fe40000000000 */
[----:B-1----:R-:W-:-:S04]  /*00f0*/  ISETP.GE.U32.AND P0, PT, R5, R10, PT ;  /* 0x0000000a0500720c */ /* 0x002fc80003f06070 */
[----:B------:R-:W-:-:S13]  /*0100*/  ISETP.GE.U32.AND.EX P0, PT, R0, R11, PT, P0 ;  /* 0x0000000b0000720c */ /* 0x000fda0003f06100 */
[----:B------:R-:W-:Y:S05]  /*0110*/  @P0 EXIT ;  /* 0x000000000000094d */ /* 0x000fea0003800000 */
[----:B------:R-:W0:Y:S01]  /*0120*/  LDCU.64 UR4, c[0x0][0x390] ;  /* 0x00007200ff0477ac */ /* 0x000e220008000a00 */
[C---:B------:R-:W-:Y:S01]  /*0130*/  IMAD.WIDE.U32 R14, R3.reuse, R10, RZ ;  /* 0x0000000a030e7225 */ /* 0x040fe200078e00ff */
[----:B------:R-:W-:Y:S01]  /*0140*/  ISETP.GE.U32.AND P1, PT, R10, 0x8, PT ;  /* 0x000000080a00780c */ /* 0x000fe20003f26070 */
[----:B------:R-:W1:Y:S02]  /*0150*/  LDCU.64 UR6, c[0x0][0x358] ;  /* 0x00006b00ff0677ac */ /* 0x000e640008000a00 */
[----:B------:R-:W-:Y:S01]  /*0160*/  IMAD R2, R3, R11, R15 ;  /* 0x0000000b03027224 */ /* 0x000fe200078e020f */
[----:B------:R-:W-:Y:S01]  /*0170*/  IADD3 R3, P2, PT, R12, R14, RZ ;  /* 0x0000000e0c037210 */ /* 0x000fe20007f5e0ff */
[----:B------:R-:W-:Y:S01]  /*0180*/  IMAD.MOV.U32 R23, RZ, RZ, RZ ;  /* 0x000000ffff177224 */ /* 0x000fe200078e00ff */
[----:B------:R-:W-:Y:S02]  /*0190*/  ISETP.GE.U32.AND.EX P1, PT, R11, RZ, PT, P1 ;  /* 0x000000ff0b00720c */ /* 0x000fe40003f26110 */
[----:B------:R-:W-:Y:S01]  /*01a0*/  LOP3.LUT R0, R10, 0x7, RZ, 0xc0, !PT ;  /* 0x000000070a007812 */ /* 0x000fe200078ec0ff */
[----:B------:R-:W-:-:S03]  /*01b0*/  IMAD.X R4, R13, 0x1, R2, P2 ;  /* 0x000000010d047824 */ /* 0x000fc600010e0602 */
[----:B------:R-:W-:Y:S02]  /*01c0*/  ISETP.NE.U32.AND P0, PT, R0, RZ, PT ;  /* 0x000000ff0000720c */ /* 0x000fe40003f05070 */
[C---:B0-----:R-:W-:Y:S01]  /*01d0*/  LEA R16, P2, R3.reuse, UR4, 0x2 ;  /* 0x0000000403107c11 */ /* 0x041fe2000f8410ff */
[----:B------:R-:W-:Y:S01]  /*01e0*/  UMOV UR4, URZ ;  /* 0x000000ff00047c82 */ /* 0x000fe20008000000 */
[----:B------:R-:W-:Y:S02]  /*01f0*/  ISETP.NE.AND.EX P0, PT, RZ, RZ, PT, P0 ;  /* 0x000000ffff00720c */ /* 0x000fe40003f05300 */
[----:B------:R-:W-:Y:S01]  /*0200*/  LEA.HI.X R17, R3, UR5, R4, 0x2, P2 ;  /* 0x0000000503117c11 */ /* 0x000fe200090f1404 */
[----:B------:R-:W-:-:S04]  /*0210*/  IMAD.MOV.U32 R3, RZ, RZ, RZ ;  /* 0x000000ffff037224 */ /* 0x000fc800078e00ff */
[----:B-1----:R0:W-:Y:S01]  /*0220*/  STG.E desc[UR6][R16.64], RZ ;  /* 0x000000ff10007986 */ /* 0x0021e2000c101906 */
[----:B------:R-:W-:Y:S05]  /*0230*/  @!P1 BRA `(.L_x_0) ;  /* 0x0000000400209947 */ /* 0x000fea0003800000 */
[----:B------:R-:W1:Y:S01]  /*0240*/  LDCU.128 UR8, c[0x0][0x380] ;  /* 0x00007000ff0877ac */ /* 0x000e620008000c00 */
[C---:B------:R-:W-:Y:S01]  /*0250*/  LOP3.LUT R3, R10.reuse, 0xfffffff8, RZ, 0xc0, !PT ;  /* 0xfffffff80a037812 */ /* 0x040fe200078ec0ff */
[C---:B------:R-:W-:Y:S01]  /*0260*/  IMAD.SHL.U32 R27, R10.reuse, 0x4, RZ ;  /* 0x000000040a1b7824 */ /* 0x040fe200078e00ff */
[C-C-:B------:R-:W-:Y:S01]  /*0270*/  SHF.L.U64.HI R7, R10.reuse, 0x5, R11.reuse ;  /* 0x000000050a077819 */ /* 0x140fe2000001020b */
[----:B------:R-:W2:Y:S01]  /*0280*/  LDCU UR4, c[0x0][0x39c] ;  /* 0x00007380ff0477ac */ /* 0x000ea20008000800 */
[----:B------:R-:W-:Y:S01]  /*0290*/  SHF.L.U64.HI R9, R10, 0x2, R11 ;  /* 0x000000020a097819 */ /* 0x000fe2000001020b */
[----:B------:R-:W-:Y:S02]  /*02a0*/  IMAD.MOV.U32 R23, RZ, RZ, RZ ;  /* 0x000000ffff177224 */ /* 0x000fe400078e00ff */
[----:B------:R-:W-:Y:S01]  /*02b0*/  IMAD.MOV.U32 R4, RZ, RZ, R3 ;  /* 0x000000ffff047224 */ /* 0x000fe200078e0003 */
[----:B-1----:R-:W-:Y:S02]  /*02c0*/  LEA R5, P1, R12, UR10, 0x2 ;  /* 0x0000000a0c057c11 */ /* 0x002fe4000f8210ff */
[----:B------:R-:W-:-:S02]  /*02d0*/  LEA R18, P2, R14, UR8, 0x2 ;  /* 0x000000080e127c11 */ /* 0x000fc4000f8410ff */
[----:B------:R-:W-:Y:S01]  /*02e0*/  LEA.HI.X R6, R12, UR11, R13, 0x2, P1 ;  /* 0x0000000b0c067c11 */ /* 0x000fe200088f140d */
[----:B--2---:R-:W-:Y:S01]  /*02f0*/  IMAD.U32 R8, RZ, RZ, UR4 ;  /* 0x00000004ff087e24 */ /* 0x004fe2000f8e00ff */
[----:B------:R-:W-:Y:S02]  /*0300*/  LEA.HI.X R19, R14, UR9, R2, 0x2, P2 ;  /* 0x000000090e137c11 */ /* 0x000fe400090f1402 */
[----:B------:R-:W-:-:S05]  /*0310*/  IADD3 R18, P1, PT, R18, 0x10, RZ ;  /* 0x0000001012127810 */ /* 0x000fca0007f3e0ff */
[----:B------:R-:W-:-:S08]  /*0320*/  IMAD.X R19, RZ, RZ, R19, P1 ;  /* 0x000000ffff137224 */ /* 0x000fd000008e0613 */
.L_x_1:
[----:B------:R-:W-:Y:S01]  /*0330*/  IMAD.MOV.U32 R24, RZ, RZ, R5 ;  /* 0x000000ffff187224 */ /* 0x000fe200078e0005 */
[----:B--2---:R-:W2:Y:S01]  /*0340*/  LDG.E R22, desc[UR6][R18.64+-0x10] ;  /* 0xfffff00612167981 */ /* 0x004ea2000c1e1900 */
[----:B------:R-:W-:-:S05]  /*0350*/  IMAD.MOV.U32 R25, RZ, RZ, R6 ;  /* 0x000000ffff197224 */ /* 0x000fca00078e0006 */
[----:B------:R-:W2:Y:S01]  /*0360*/  LDG.E R21, desc[UR6][R24.64] ;  /* 0x0000000618157981 */ /* 0x000ea2000c1e1900 */
[----:B------:R-:W-:Y:S01]  /*0370*/  IADD3 R20, P1, PT, R5, R27, RZ ;  /* 0x0000001b05147210 */ /* 0x000fe20007f3e0ff */
[----:B--2---:R-:W-:-:S04]  /*0380*/  FFMA R29, R22, R21, R23 ;  /* 0x00000015161d7223 */ /* 0x004fc80000000017 */
[----:B------:R-:W-:Y:S01]  /*0390*/  IMAD.X R21, R6, 0x1, R9, P1 ;  /* 0x0000000106157824 */ /* 0x000fe200008e0609 */
[----:B------:R1:W-:Y:S04]  /*03a0*/  STG.E desc[UR6][R16.64], R29 ;  /* 0x0000001d10007986 */ /* 0x0003e8000c101906 */
[----:B------:R-:W2:Y:S04]  /*03b0*/  LDG.E R23, desc[UR6][R20.64] ;  /* 0x0000000614177981 */ /* 0x000ea8000c1e1900 */
[----:B------:R-:W2:Y:S01]  /*03c0*/  LDG.E R26, desc[UR6][R18.64+-0xc] ;  /* 0xfffff406121a7981 */ /* 0x000ea2000c1e1900 */
[----:B------:R-:W-:Y:S01]  /*03d0*/  IADD3 R22, P1, PT, R20, R27, RZ ;  /* 0x0000001b14167210 */ /* 0x000fe20007f3e0ff */
[----:B--2---:R-:W-:-:S04]  /*03e0*/  FFMA R26, R26, R23, R29 ;  /* 0x000000171a1a7223 */ /* 0x004fc8000000001d */
[----:B------:R-:W-:Y:S01]  /*03f0*/  IMAD.X R23, R21, 0x1, R9, P1 ;  /* 0x0000000115177824 */ /* 0x000fe200008e0609 */
[----:B------:R2:W-:Y:S04]  /*0400*/  STG.E desc[UR6][R16.64], R26 ;  /* 0x0000001a10007986 */ /* 0x0005e8000c101906 */
[----:B------:R-:W3:Y:S04]  /*0410*/  LDG.E R28, desc[UR6][R22.64] ;  /* 0x00000006161c7981 */ /* 0x000ee8000c1e1900 */
[----:B------:R-:W3:Y:S01]  /*0420*/  LDG.E R25, desc[UR6][R18.64+-0x8] ;  /* 0xfffff80612197981 */ /* 0x000ee2000c1e1900 */
[----:B------:R-:W-:Y:S01]  /*0430*/  IADD3 R24, P1, PT, R22, R27, RZ ;  /* 0x0000001b16187210 */ /* 0x000fe20007f3e0ff */
[----:B---3--:R-:W-:-:S04]  /*0440*/  FFMA R28, R25, R28, R26 ;  /* 0x0000001c191c7223 */ /* 0x008fc8000000001a */
[----:B------:R-:W-:Y:S01]  /*0450*/  IMAD.X R25, R23, 0x1, R9, P1 ;  /* 0x0000000117197824 */ /* 0x000fe200008e0609 */
[----:B------:R3:W-:Y:S04]  /*0460*/  STG.E desc[UR6][R16.64], R28 ;  /* 0x0000001c10007986 */ /* 0x0007e8000c101906 */
[----:B-1----:R-:W4:Y:S04]  /*0470*/  LDG.E R29, desc[UR6][R24.64] ;  /* 0x00000006181d7981 */ /* 0x002f28000c1e1900 */
[----:B------:R-:W4:Y:S01]  /*0480*/  LDG.E R21, desc[UR6][R18.64+-0x4] ;  /* 0xfffffc0612157981 */ /* 0x000f22000c1e1900 */
[----:B------:R-:W-:Y:S01]  /*0490*/  IADD3 R20, P1, PT, R24, R27, RZ ;  /* 0x0000001b18147210 */ /* 0x000fe20007f3e0ff */
[----:B----4-:R-:W-:-:S04]  /*04a0*/  FFMA R29, R21, R29, R28 ;  /* 0x0000001d151d7223 */ /* 0x010fc8000000001c */
[----:B------:R-:W-:Y:S01]  /*04b0*/  IMAD.X R21, R25, 0x1, R9, P1 ;  /* 0x0000000119157824 */ /* 0x000fe200008e0609 */
[----:B------:R1:W-:Y:S04]  /*04c0*/  STG.E desc[UR6][R16.64], R29 ;  /* 0x0000001d10007986 */ /* 0x0003e8000c101906 */
[----:B------:R-:W4:Y:S04]  /*04d0*/  LDG.E R23, desc[UR6][R20.64] ;  /* 0x0000000614177981 */ /* 0x000f28000c1e1900 */
[----:B--2---:R-:W4:Y:S01]  /*04e0*/  LDG.E R26, desc[UR6][R18.64] ;  /* 0x00000006121a7981 */ /* 0x004f22000c1e1900 */
[----:B------:R-:W-:Y:S01]  /*04f0*/  IADD3 R22, P1, PT, R20, R27, RZ ;  /* 0x0000001b14167210 */ /* 0x000fe20007f3e0ff */
[----:B----4-:R-:W-:-:S04]  /*0500*/  FFMA R26, R26, R23, R29 ;  /* 0x000000171a1a7223 */ /* 0x010fc8000000001d */
[----:B------:R-:W-:Y:S01]  /*0510*/  IMAD.X R23, R21, 0x1, R9, P1 ;  /* 0x0000000115177824 */ /* 0x000fe200008e0609 */
[----:B------:R2:W-:Y:S04]  /*0520*/  STG.E desc[UR6][R16.64], R26 ;  /* 0x0000001a10007986 */ /* 0x0005e8000c101906 */
[----:B---3--:R-:W3:Y:S04]  /*0530*/  LDG.E R28, desc[UR6][R22.64] ;  /* 0x00000006161c7981 */ /* 0x008ee8000c1e1900 */
[----:B------:R-:W3:Y:S01]  /*0540*/  LDG.E R25, desc[UR6][R18.64+0x4] ;  /* 0x0000040612197981 */ /* 0x000ee2000c1e1900 */
[----:B------:R-:W-:Y:S01]  /*0550*/  IADD3 R24, P1, PT, R22, R27, RZ ;  /* 0x0000001b16187210 */ /* 0x000fe20007f3e0ff */
[----:B---3--:R-:W-:-:S04]  /*0560*/  FFMA R28, R25, R28, R26 ;  /* 0x0000001c191c7223 */ /* 0x008fc8000000001a */
[----:B------:R-:W-:Y:S01]  /*0570*/  IMAD.X R25, R23, 0x1, R9, P1 ;  /* 0x0000000117197824 */ /* 0x000fe200008e0609 */
[----:B------:R2:W-:Y:S04]  /*0580*/  STG.E desc[UR6][R16.64], R28 ;  /* 0x0000001c10007986 */ /* 0x0005e8000c101906 */
[----:B-1----:R-:W3:Y:S04]  /*0590*/  LDG.E R29, desc[UR6][R24.64] ;  /* 0x00000006181d7981 */ /* 0x002ee8000c1e1900 */
[----:B------:R-:W3:Y:S01]  /*05a0*/  LDG.E R21, desc[UR6][R18.64+0x8] ;  /* 0x0000080612157981 */ /* 0x000ee2000c1e1900 */
[----:B------:R-:W-:Y:S01]  /*05b0*/  IADD3 R20, P1, PT, R24, R27, RZ ;  /* 0x0000001b18147210 */ /* 0x000fe20007f3e0ff */
[----:B---3--:R-:W-:-:S04]  /*05c0*/  FFMA R29, R21, R29, R28 ;  /* 0x0000001d151d7223 */ /* 0x008fc8000000001c */
[----:B------:R-:W-:Y:S01]  /*05d0*/  IMAD.X R21, R25, 0x1, R9, P1 ;  /* 0x0000000119157824 */ /* 0x000fe200008e0609 */
[----:B------:R2:W-:Y:S04]  /*05e0*/  STG.E desc[UR6][R16.64], R29 ;  /* 0x0000001d10007986 */ /* 0x0005e8000c101906 */
[----:B------:R-:W3:Y:S04]  /*05f0*/  LDG.E R20, desc[UR6][R20.64] ;  /* 0x0000000614147981 */ /* 0x000ee8000c1e1900 */
[----:B------:R1:W3:Y:S01]  /*0600*/  LDG.E R22, desc[UR6][R18.64+0xc] ;  /* 0x00000c0612167981 */ /* 0x0002e2000c1e1900 */
[----:B------:R-:W-:-:S04]  /*0610*/  IADD3 R4, P1, PT, R4, -0x8, RZ ;  /* 0xfffffff804047810 */ /* 0x000fc80007f3e0ff */
[----:B------:R-:W-:Y:S02]  /*0620*/  IADD3.X R8, PT, PT, R8, -0x1, RZ, P1, !PT ;  /* 0xffffffff08087810 */ /* 0x000fe40000ffe4ff */
[----:B------:R-:W-:-:S04]  /*0630*/  ISETP.NE.U32.AND P1, PT, R4, RZ, PT ;  /* 0x000000ff0400720c */ /* 0x000fc80003f25070 */
[----:B------:R-:W-:Y:S02]  /*0640*/  ISETP.NE.AND.EX P1, PT, R8, RZ, PT, P1 ;  /* 0x000000ff0800720c */ /* 0x000fe40003f25310 */
[----:B------:R-:W-:Y:S02]  /*0650*/  LEA R5, P2, R10, R5, 0x5 ;  /* 0x000000050a057211 */ /* 0x000fe400078428ff */
[----:B-1----:R-:W-:-:S03]  /*0660*/  IADD3 R18, P3, PT, R18, 0x20, RZ ;  /* 0x0000002012127810 */ /* 0x002fc60007f7e0ff */
[----:B------:R-:W-:Y:S02]  /*0670*/  IMAD.X R6, R6, 0x1, R7, P2 ;  /* 0x0000000106067824 */ /* 0x000fe400010e0607 */
[----:B------:R-:W-:Y:S02]  /*0680*/  IMAD.X R19, RZ, RZ, R19, P3 ;  /* 0x000000ffff137224 */ /* 0x000fe400018e0613 */
[----:B---3--:R-:W-:-:S05]  /*0690*/  FFMA R23, R22, R20, R29 ;  /* 0x0000001416177223 */ /* 0x008fca000000001d */
[----:B------:R2:W-:Y:S01]  /*06a0*/  STG.E desc[UR6][R16.64], R23 ;  /* 0x0000001710007986 */ /* 0x0005e2000c101906 */
[----:B------:R-:W-:Y:S05]  /*06b0*/  @P1 BRA `(.L_x_1) ;  /* 0xfffffffc001c1947 */ /* 0x000fea000383ffff */
.L_x_0:
[----:B------:R-:W-:Y:S05]  /*06c0*/  @!P0 EXIT ;  /* 0x000000000000894d */ /* 0x000fea0003800000 */
[----:B------:R-:W-:Y:S02]  /*06d0*/  ISETP.GE.U32.AND P1, PT, R0, 0x4, PT ;  /* 0x000000040000780c */ /* 0x000fe40003f26070 */
[----:B------:R-:W-:Y:S02]  /*06e0*/  LOP3.LUT R22, R10, 0x3, RZ, 0xc0, !PT ;  /* 0x000000030a167812 */ /* 0x000fe400078ec0ff */
[----:B------:R-:W-:Y:S02]  /*06f0*/  ISETP.GE.U32.AND.EX P1, PT, RZ, RZ, PT, P1 ;  /* 0x000000ffff00720c */ /* 0x000fe40003f26110 */
[----:B------:R-:W-:-:S04]  /*0700*/  ISETP.NE.U32.AND P0, PT, R22, RZ, PT ;  /* 0x000000ff1600720c */ /* 0x000fc80003f05070 */
[----:B------:R-:W-:-:S07]  /*0710*/  ISETP.NE.AND.EX P0, PT, RZ, RZ, PT, P0 ;  /* 0x000000ffff00720c */ /* 0x000fce0003f05300 */
[----:B------:R-:W-:Y:S06]  /*0720*/  @!P1 BRA `(.L_x_2) ;  /* 0x0000000000e09947 */ /* 0x000fec0003800000 */
[----:B------:R-:W1:Y:S01]  /*0730*/  LDCU.128 UR8, c[0x0][0x380] ;  /* 0x00007000ff0877ac */ /* 0x000e620008000c00 */
[----:B------:R-:W-:Y:S01]  /*0740*/  IMAD R4, R10, UR4, RZ ;  /* 0x000000040a047c24 */ /* 0x000fe2000f8e02ff */
[----:B------:R-:W-:-:S03]  /*0750*/  IADD3 R0, P1, PT, R3, R14, RZ ;  /* 0x0000000e03007210 */ /* 0x000fc60007f3e0ff */
[C---:B------:R-:W-:Y:S01]  /*0760*/  IMAD R9, R3.reuse, R11, R4 ;  /* 0x0000000b03097224 */ /* 0x040fe200078e0204 */
[----:B------:R-:W-:Y:S01]  /*0770*/  IADD3.X R7, PT, PT, R2, UR4, RZ, P1, !PT ;  /* 0x0000000402077c10 */ /* 0x000fe20008ffe4ff */
[----:B------:R-:W-:-:S04]  /*0780*/  IMAD.WIDE.U32 R4, R3, R10, R12 ;  /* 0x0000000a03047225 */ /* 0x000fc800078e000c */
[----:B------:R-:W-:Y:S01]  /*0790*/  IMAD.IADD R5, R5, 0x1, R9 ;  /* 0x0000000105057824 */ /* 0x000fe200078e0209 */
[----:B-1----:R-:W-:Y:S02]  /*07a0*/  LEA R20, P1, R0, UR8, 0x2 ;  /* 0x0000000800147c11 */ /* 0x002fe4000f8210ff */
[----:B------:R-:W-:Y:S02]  /*07b0*/  LEA R8, P2, R4, UR10, 0x2 ;  /* 0x0000000a04087c11 */ /* 0x000fe4000f8410ff */
[----:B------:R-:W-:Y:S02]  /*07c0*/  LEA.HI.X R21, R0, UR9, R7, 0x2, P1 ;  /* 0x0000000900157c11 */ /* 0x000fe400088f1407 */
[----:B------:R-:W-:-:S03]  /*07d0*/  LEA.HI.X R9, R4, UR11, R5, 0x2, P2 ;  /* 0x0000000b04097c11 */ /* 0x000fc600090f1405 */
[----:B------:R-:W2:Y:S04]  /*07e0*/  LDG.E R20, desc[UR6][R20.64] ;  /* 0x0000000614147981 */ /* 0x000ea8000c1e1900 */
[----:B------:R-:W2:Y:S01]  /*07f0*/  LDG.E R8, desc[UR6][R8.64] ;  /* 0x0000000608087981 */ /* 0x000ea2000c1e1900 */
[----:B------:R-:W-:-:S04]  /*0800*/  VIADD R5, R3, 0x1 ;  /* 0x0000000103057836 */ /* 0x000fc80000000000 */
[C---:B------:R-:W-:Y:S01]  /*0810*/  IMAD.WIDE.U32 R6, R5.reuse, R10, R12 ;  /* 0x0000000a05067225 */ /* 0x040fe200078e000c */
[----:B------:R-:W-:-:S03]  /*0820*/  IADD3 R0, P1, PT, R5, R14, RZ ;  /* 0x0000000e05007210 */ /* 0x000fc60007f3e0ff */
[----:B------:R-:W-:Y:S01]  /*0830*/  IMAD R5, R5, R11, R7 ;  /* 0x0000000b05057224 */ /* 0x000fe200078e0207 */
[----:B------:R-:W-:Y:S01]  /*0840*/  LEA R4, P2, R6, UR10, 0x2 ;  /* 0x0000000a06047c11 */ /* 0x000fe2000f8410ff */
[----:B------:R-:W-:Y:S01]  /*0850*/  IMAD.X R7, RZ, RZ, R2, P1 ;  /* 0x000000ffff077224 */ /* 0x000fe200008e0602 */
[----:B------:R-:W-:Y:S02]  /*0860*/  LEA R18, P1, R0, UR8, 0x2 ;  /* 0x0000000800127c11 */ /* 0x000fe4000f8210ff */
[----:B------:R-:W-:Y:S02]  /*0870*/  LEA.HI.X R5, R6, UR11, R5, 0x2, P2 ;  /* 0x0000000b06057c11 */ /* 0x000fe400090f1405 */
[----:B------:R-:W-:Y:S01]  /*0880*/  LEA.HI.X R19, R0, UR9, R7, 0x2, P1 ;  /* 0x0000000900137c11 */ /* 0x000fe200088f1407 */
[----:B--2---:R-:W-:-:S05]  /*0890*/  FFMA R23, R20, R8, R23 ;  /* 0x0000000814177223 */ /* 0x004fca0000000017 */
[----:B------:R1:W-:Y:S04]  /*08a0*/  STG.E desc[UR6][R16.64], R23 ;  /* 0x0000001710007986 */ /* 0x0003e8000c101906 */
[----:B------:R-:W1:Y:S04]  /*08b0*/  LDG.E R18, desc[UR6][R18.64] ;  /* 0x0000000612127981 */ /* 0x000e68000c1e1900 */
[----:B------:R-:W1:Y:S01]  /*08c0*/  LDG.E R4, desc[UR6][R4.64] ;  /* 0x0000000604047981 */ /* 0x000e62000c1e1900 */
        /* <DEDUP_REMOVED lines=9> */
[----:B-1----:R-:W-:-:S05]  /*0960*/  FFMA R23, R18, R4, R23 ;  /* 0x0000000412177223 */ /* 0x002fca0000000017 */
[----:B------:R1:W-:Y:S04]  /*0970*/  STG.E desc[UR6][R16.64], R23 ;  /* 0x0000001710007986 */ /* 0x0003e8000c101906 */
        /* <DEDUP_REMOVED lines=15> */
[----:B------:R-:W-:Y:S01]  /*0a70*/  VIADD R3, R3, 0x4 ;  /* 0x0000000403037836 */ /* 0x000fe20000000000 */
[----:B------:R-:W-:Y:S01]  /*0a80*/  UMOV UR4, URZ ;  /* 0x000000ff00047c82 */ /* 0x000fe20008000000 */
[----:B-1----:R-:W-:-:S05]  /*0a90*/  FFMA R23, R4, R8, R19 ;  /* 0x0000000804177223 */ /* 0x002fca0000000013 */
[----:B------:R3:W-:Y:S02]  /*0aa0*/  STG.E desc[UR6][R16.64], R23 ;  /* 0x0000001710007986 */ /* 0x0007e4000c101906 */
.L_x_2:
[----:B------:R-:W-:Y:S05]  /*0ab0*/  @!P0 EXIT ;  /* 0x000000000000894d */ /* 0x000fea0003800000 */
[----:B------:R-:W-:Y:S02]  /*0ac0*/  ISETP.NE.U32.AND P1, PT, R22, 0x1, PT ;  /* 0x000000011600780c */ /* 0x000fe40003f25070 */
[----:B------:R-:W-:Y:S02]  /*0ad0*/  LOP3.LUT R0, R10, 0x1, RZ, 0xc0, !PT ;  /* 0x000000010a007812 */ /* 0x000fe400078ec0ff */
[----:B------:R-:W-:Y:S02]  /*0ae0*/  ISETP.NE.AND.EX P1, PT, RZ, RZ, PT, P1 ;  /* 0x000000ffff00720c */ /* 0x000fe40003f25310 */
[----:B------:R-:W-:-:S04]  /*0af0*/  ISETP.NE.U32.AND P0, PT, R0, 0x1, PT ;  /* 0x000000010000780c */ /* 0x000fc80003f05070 */
[----:B------:R-:W-:-:S07]  /*0b00*/  ISETP.NE.U32.AND.EX P0, PT, RZ, RZ, PT, P0 ;  /* 0x000000ffff00720c */ /* 0x000fce0003f05100 */
[----:B------:R-:W-:Y:S06]  /*0b10*/  @!P1 BRA `(.L_x_3) ;  /* 0x0000000000809947 */ /* 0x000fec0003800000 */
[----:B------:R-:W1:Y:S01]  /*0b20*/  LDCU.128 UR8, c[0x0][0x380] ;  /* 0x00007000ff0877ac */ /* 0x000e620008000c00 */
[----:B------:R-:W-:Y:S01]  /*0b30*/  IMAD R6, R10, UR4, RZ ;  /* 0x000000040a067c24 */ /* 0x000fe2000f8e02ff */
[C---:B------:R-:W-:Y:S01]  /*0b40*/  IADD3 R0, P1, PT, R3.reuse, R14, RZ ;  /* 0x0000000e03007210 */ /* 0x040fe20007f3e0ff */
[----:B------:R-:W-:Y:S02]  /*0b50*/  IMAD.MOV.U32 R4, RZ, RZ, R12 ;  /* 0x000000ffff047224 */ /* 0x000fe400078e000c */
[----:B------:R-:W-:Y:S01]  /*0b60*/  IMAD.MOV.U32 R5, RZ, RZ, R13 ;  /* 0x000000ffff057224 */ /* 0x000fe200078e000d */
[----:B------:R-:W-:Y:S01]  /*0b70*/  IADD3.X R7, PT, PT, R2, UR4, RZ, P1, !PT ;  /* 0x0000000402077c10 */ /* 0x000fe20008ffe4ff */
[C---:B---3--:R-:W-:Y:S02]  /*0b80*/  IMAD R19, R3.reuse, R11, R6 ;  /* 0x0000000b03137224 */ /* 0x048fe400078e0206 */
[----:B------:R-:W-:-:S04]  /*0b90*/  IMAD.WIDE.U32 R8, R3, R10, R4 ;  /* 0x0000000a03087225 */ /* 0x000fc800078e0004 */
[----:B------:R-:W-:Y:S01]  /*0ba0*/  IMAD.IADD R19, R9, 0x1, R19 ;  /* 0x0000000109137824 */ /* 0x000fe200078e0213 */
[----:B-1----:R-:W-:Y:S02]  /*0bb0*/  LEA R6, P1, R0, UR8, 0x2 ;  /* 0x0000000800067c11 */ /* 0x002fe4000f8210ff */
[----:B------:R-:W-:Y:S02]  /*0bc0*/  LEA R18, P2, R8, UR10, 0x2 ;  /* 0x0000000a08127c11 */ /* 0x000fe4000f8410ff */
[----:B------:R-:W-:Y:S02]  /*0bd0*/  LEA.HI.X R7, R0, UR9, R7, 0x2, P1 ;  /* 0x0000000900077c11 */ /* 0x000fe400088f1407 */
[----:B------:R-:W-:-:S03]  /*0be0*/  LEA.HI.X R19, R8, UR11, R19, 0x2, P2 ;  /* 0x0000000b08137c11 */ /* 0x000fc600090f1413 */
[----:B------:R-:W3:Y:S04]  /*0bf0*/  LDG.E R6, desc[UR6][R6.64] ;  /* 0x0000000606067981 */ /* 0x000ee8000c1e1900 */
[----:B------:R-:W3:Y:S01]  /*0c00*/  LDG.E R18, desc[UR6][R18.64] ;  /* 0x0000000612127981 */ /* 0x000ee2000c1e1900 */
[----:B------:R-:W-:-:S04]  /*0c10*/  VIADD R9, R3, 0x1 ;  /* 0x0000000103097836 */ /* 0x000fc80000000000 */
[C---:B------:R-:W-:Y:S01]  /*0c20*/  IMAD.WIDE.U32 R20, R9.reuse, R10, R4 ;  /* 0x0000000a09147225 */ /* 0x040fe200078e0004 */
[----:B------:R-:W-:-:S03]  /*0c30*/  IADD3 R0, P1, PT, R9, R14, RZ ;  /* 0x0000000e09007210 */ /* 0x000fc60007f3e0ff */
[----:B------:R-:W-:Y:S01]  /*0c40*/  IMAD R9, R9, R11, R21 ;  /* 0x0000000b09097224 */ /* 0x000fe200078e0215 */
[----:B------:R-:W-:Y:S01]  /*0c50*/  LEA R4, P2, R0, UR8, 0x2 ;  /* 0x0000000800047c11 */ /* 0x000fe2000f8410ff */
[----:B------:R-:W-:Y:S01]  /*0c60*/  IMAD.X R5, RZ, RZ, R2, P1 ;  /* 0x000000ffff057224 */ /* 0x000fe200008e0602 */
[----:B------:R-:W-:-:S04]  /*0c70*/  LEA R8, P1, R20, UR10, 0x2 ;  /* 0x0000000a14087c11 */ /* 0x000fc8000f8210ff */
[----:B------:R-:W-:Y:S02]  /*0c80*/  LEA.HI.X R5, R0, UR9, R5, 0x2, P2 ;  /* 0x0000000900057c11 */ /* 0x000fe400090f1405 */
[----:B------:R-:W-:Y:S01]  /*0c90*/  LEA.HI.X R9, R20, UR11, R9, 0x2, P1 ;  /* 0x0000000b14097c11 */ /* 0x000fe200088f1409 */
[----:B---3--:R-:W-:-:S05]  /*0ca0*/  FFMA R7, R6, R18, R23 ;  /* 0x0000001206077223 */ /* 0x008fca0000000017 */
[----:B------:R1:W-:Y:S04]  /*0cb0*/  STG.E desc[UR6][R16.64], R7 ;  /* 0x0000000710007986 */ /* 0x0003e8000c101906 */
[----:B------:R-:W2:Y:S04]  /*0cc0*/  LDG.E R4, desc[UR6][R4.64] ;  /* 0x0000000604047981 */ /* 0x000ea8000c1e1900 */
[----:B------:R-:W2:Y:S01]  /*0cd0*/  LDG.E R8, desc[UR6][R8.64] ;  /* 0x0000000608087981 */ /* 0x000ea2000c1e1900 */
[----:B------:R-:W-:Y:S01]  /*0ce0*/  VIADD R3, R3, 0x2 ;  /* 0x0000000203037836 */ /* 0x000fe20000000000 */
[----:B------:R-:W-:Y:S01]  /*0cf0*/  UMOV UR4, URZ ;  /* 0x000000ff00047c82 */ /* 0x000fe20008000000 */
[----:B--2---:R-:W-:-:S05]  /*0d00*/  FFMA R23, R4, R8, R7 ;  /* 0x0000000804177223 */ /* 0x004fca0000000007 */
[----:B------:R1:W-:Y:S02]  /*0d10*/  STG.E desc[UR6][R16.64], R23 ;  /* 0x0000001710007986 */ /* 0x0003e4000c101906 */
.L_x_3:
[----:B------:R-:W-:Y:S05]  /*0d20*/  @P0 EXIT ;  /* 0x000000000000094d */ /* 0x000fea0003800000 */
[----:B------:R-:W4:Y:S01]  /*0d30*/  LDCU.128 UR8, c[0x0][0x380] ;  /* 0x00007000ff0877ac */ /* 0x000f220008000c00 */
[----:B------:R-:W-:Y:S01]  /*0d40*/  IMAD.MOV.U32 R6, RZ, RZ, R12 ;  /* 0x000000ffff067224 */ /* 0x000fe200078e000c */
[C---:B------:R-:W-:Y:S01]  /*0d50*/  IADD3 R14, P0, PT, R3.reuse, R14, RZ ;  /* 0x0000000e030e7210 */ /* 0x040fe20007f1e0ff */
[----:B-1----:R-:W-:Y:S02]  /*0d60*/  IMAD.MOV.U32 R7, RZ, RZ, R13 ;  /* 0x000000ffff077224 */ /* 0x002fe400078e000d */
[----:B------:R-:W-:Y:S01]  /*0d70*/  IMAD R0, R10, UR4, RZ ;  /* 0x000000040a007c24 */ /* 0x000fe2000f8e02ff */
[----:B------:R-:W-:Y:S01]  /*0d80*/  IADD3.X R5, PT, PT, R2, UR4, RZ, P0, !PT ;  /* 0x0000000402057c10 */ /* 0x000fe200087fe4ff */
[----:B------:R-:W-:-:S04]  /*0d90*/  IMAD.WIDE.U32 R6, R3, R10, R6 ;  /* 0x0000000a03067225 */ /* 0x000fc800078e0006 */
[----:B------:R-:W-:-:S04]  /*0da0*/  IMAD R3, R3, R11, R0 ;  /* 0x0000000b03037224 */ /* 0x000fc800078e0200 */
[----:B------:R-:W-:Y:S01]  /*0db0*/  IMAD.IADD R3, R7, 0x1, R3 ;  /* 0x0000000107037824 */ /* 0x000fe200078e0203 */
[----:B----4-:R-:W-:Y:S02]  /*0dc0*/  LEA R4, P1, R14, UR8, 0x2 ;  /* 0x000000080e047c11 */ /* 0x010fe4000f8210ff */
[----:B------:R-:W-:Y:S02]  /*0dd0*/  LEA R2, P0, R6, UR10, 0x2 ;  /* 0x0000000a06027c11 */ /* 0x000fe4000f8010ff */
[----:B------:R-:W-:Y:S02]  /*0de0*/  LEA.HI.X R5, R14, UR9, R5, 0x2, P1 ;  /* 0x000000090e057c11 */ /* 0x000fe400088f1405 */
[----:B------:R-:W-:-:S03]  /*0df0*/  LEA.HI.X R3, R6, UR11, R3, 0x2, P0 ;  /* 0x0000000b06037c11 */ /* 0x000fc600080f1403 */
[----:B------:R-:W2:Y:S04]  /*0e00*/  LDG.E R4, desc[UR6][R4.64] ;  /* 0x0000000604047981 */ /* 0x000ea8000c1e1900 */
[----:B------:R-:W2:Y:S02]  /*0e10*/  LDG.E R2, desc[UR6][R2.64] ;  /* 0x0000000602027981 */ /* 0x000ea4000c1e1900 */
[----:B--23--:R-:W-:-:S05]  /*0e20*/  FFMA R23, R4, R2, R23 ;  /* 0x0000000204177223 */ /* 0x00cfca0000000017 */
[----:B------:R-:W-:Y:S01]  /*0e30*/  STG.E desc[UR6][R16.64], R23 ;  /* 0x0000001710007986 */ /* 0x000fe2000c101906 */
[----:B------:R-:W-:Y:S05]  /*0e40*/  EXIT ;  /* 0x000000000000794d */ /* 0x000fea0003800000 */
.L_x_4:
[----:B------:R-:W-:-:S00]  /*0e50*/  BRA `(.L_x_4) ;  /* 0xfffffffc00fc7947 */ /* 0x000fc0000383ffff */
[----:B------:R-:W-:-:S00]  /*0e60*/  NOP ;  /* 0x0000000000007918 */ /* 0x000fc00000000000 */
        /* <DEDUP_REMOVED lines=9> */
.L_x_5:


//--------------------- .nv.shared.reserved.0     --------------------------
	.section	.nv.shared.reserved.0,"aw",@nobits
	.weak		__nv_reservedSMEM_offset_0_alias
	.size		__nv_reservedSMEM_offset_0_alias, 0, 64
	.other		__nv_reservedSMEM_offset_0_alias,@"STO_CUDA_RESERVED_SHARED STV_DEFAULT"
__nv_reservedSMEM_offset_0_alias:
	.zero		0
	.zero		64


//--------------------- .nv.constant0._Z12matmul_unoptPfS_S_m --------------------------
	.section	.nv.constant0._Z12matmul_unoptPfS_S_m,"a",@progbits
	.sectionflags	@""
	.align	4
.nv.constant0._Z12matmul_unoptPfS_S_m:
	.zero		928


//--------------------- SYMBOLS --------------------------

	.type		.nv.reservedSmem.offset0,@object
	.size		.nv.reservedSmem.offset0,0x4
